	.headerflags	@"EF_CUDA_TEXMODE_UNIFIED EF_CUDA_64BIT_ADDRESS EF_CUDA_ACCELERATORS EF_CUDA_SM90 EF_CUDA_VIRTUAL_SM(EF_CUDA_SM90)"
	.elftype	@"ET_EXEC"


//--------------------- .nv.info                  --------------------------
	.section	.nv.info,"",@"SHT_CUDA_INFO"
	.align	4


	//----- nvinfo : EIATTR_REGCOUNT
	.align		4
        /*0000*/ 	.byte	0x04, 0x2f
        /*0002*/ 	.short	(.L_1 - .L_0)
	.align		4
.L_0:
        /*0004*/ 	.word	index@(triton_poi_fused_convolution_27)
        /*0008*/ 	.word	0x0000001f


	//----- nvinfo : EIATTR_MIN_STACK_SIZE
	.align		4
.L_1:
        /*000c*/ 	.byte	0x04, 0x12
        /*000e*/ 	.short	(.L_3 - .L_2)
	.align		4
.L_2:
        /*0010*/ 	.word	index@(triton_poi_fused_convolution_27)
        /*0014*/ 	.word	0x00000000


	//----- nvinfo : EIATTR_FRAME_SIZE
	.align		4
.L_3:
        /*0018*/ 	.byte	0x04, 0x11
        /*001a*/ 	.short	(.L_5 - .L_4)
	.align		4
.L_4:
        /*001c*/ 	.word	index@(triton_poi_fused_convolution_27)
        /*0020*/ 	.word	0x00000000


	//----- nvinfo : EIATTR_MIN_STACK_SIZE
	.align		4
.L_5:
        /*0024*/ 	.byte	0x04, 0x12
        /*0026*/ 	.short	(.L_7 - .L_6)
	.align		4
.L_6:
        /*0028*/ 	.word	index@(triton_poi_fused_convolution_27)
        /*002c*/ 	.word	0x00000000
.L_7:


//--------------------- .nv.info.triton_poi_fused_convolution_27 --------------------------
	.section	.nv.info.triton_poi_fused_convolution_27,"",@"SHT_CUDA_INFO"
	.sectionflags	@""
	.align	4


	//----- nvinfo : EIATTR_CUDA_API_VERSION
	.align		4
        /*0000*/ 	.byte	0x04, 0x37
        /*0002*/ 	.short	(.L_9 - .L_8)
.L_8:
        /*0004*/ 	.word	0x0000007c


	//----- nvinfo : EIATTR_KPARAM_INFO
	.align		4
.L_9:
        /*0008*/ 	.byte	0x04, 0x17
        /*000a*/ 	.short	(.L_11 - .L_10)
.L_10:
        /*000c*/ 	.word	0x00000000
        /*0010*/ 	.short	0x0003
        /*0012*/ 	.short	0x0014
        /*0014*/ 	.byte	0x00, 0xf0, 0x11, 0x00


	//----- nvinfo : EIATTR_KPARAM_INFO
	.align		4
.L_11:
        /*0018*/ 	.byte	0x04, 0x17
        /*001a*/ 	.short	(.L_13 - .L_12)
.L_12:
        /*001c*/ 	.word	0x00000000
        /*0020*/ 	.short	0x0002
        /*0022*/ 	.short	0x0010
        /*0024*/ 	.byte	0x00, 0xf0, 0x11, 0x00


	//----- nvinfo : EIATTR_KPARAM_INFO
	.align		4
.L_13:
        /*0028*/ 	.byte	0x04, 0x17
        /*002a*/ 	.short	(.L_15 - .L_14)
.L_14:
        /*002c*/ 	.word	0x00000000
        /*0030*/ 	.short	0x0001
        /*0032*/ 	.short	0x0008
        /*0034*/ 	.byte	0x00, 0xf4, 0x21, 0x00


	//----- nvinfo : EIATTR_KPARAM_INFO
	.align		4
.L_15:
        /*0038*/ 	.byte	0x04, 0x17
        /*003a*/ 	.short	(.L_17 - .L_16)
.L_16:
        /*003c*/ 	.word	0x00000000
        /*0040*/ 	.short	0x0000
        /*0042*/ 	.short	0x0000
        /*0044*/ 	.byte	0x00, 0xf4, 0x21, 0x00


	//----- nvinfo : EIATTR_SPARSE_MMA_MASK
	.align		4
.L_17:
        /*0048*/ 	.byte	0x03, 0x50
        /*004a*/ 	.short	0x0000


	//----- nvinfo : EIATTR_MAXREG_COUNT
	.align		4
        /*004c*/ 	.byte	0x03, 0x1b
        /*004e*/ 	.short	0x00ff


	//----- nvinfo : EIATTR_EXIT_INSTR_OFFSETS
	.align		4
        /*0050*/ 	.byte	0x04, 0x1c
        /*0052*/ 	.short	(.L_19 - .L_18)


	//   ....[0]....
.L_18:
        /*0054*/ 	.word	0x000005e0


	//   ....[1]....
        /*0058*/ 	.word	0x00000630


	//----- nvinfo : EIATTR_REQNTID
	.align		4
.L_19:
        /*005c*/ 	.byte	0x04, 0x10
        /*005e*/ 	.short	(.L_21 - .L_20)
.L_20:
        /*0060*/ 	.word	0x00000080
        /*0064*/ 	.word	0x00000001
        /*0068*/ 	.word	0x00000001


	//----- nvinfo : EIATTR_CBANK_PARAM_SIZE
	.align		4
.L_21:
        /*006c*/ 	.byte	0x03, 0x19
        /*006e*/ 	.short	0x0018


	//----- nvinfo : EIATTR_PARAM_CBANK
	.align		4
        /*0070*/ 	.byte	0x04, 0x0a
        /*0072*/ 	.short	(.L_23 - .L_22)
	.align		4
.L_22:
        /*0074*/ 	.word	index@(.nv.constant0.triton_poi_fused_convolution_27)
        /*0078*/ 	.short	0x0210
        /*007a*/ 	.short	0x0018


	//----- nvinfo : EIATTR_SW_WAR
	.align		4
.L_23:
        /*007c*/ 	.byte	0x04, 0x36
        /*007e*/ 	.short	(.L_25 - .L_24)
.L_24:
        /*0080*/ 	.word	0x00000008
.L_25:


//--------------------- .nv.callgraph             --------------------------
	.section	.nv.callgraph,"",@"SHT_CUDA_CALLGRAPH"
	.align	4
	.sectionentsize	8
	.align		4
        /*0000*/ 	.word	0x00000000
	.align		4
        /*0004*/ 	.word	0xffffffff
	.align		4
        /*0008*/ 	.word	0x00000000
	.align		4
        /*000c*/ 	.word	0xfffffffe
	.align		4
        /*0010*/ 	.word	0x00000000
	.align		4
        /*0014*/ 	.word	0xfffffffd
	.align		4
        /*0018*/ 	.word	0x00000000
	.align		4
        /*001c*/ 	.word	0xfffffffc


//--------------------- .text.triton_poi_fused_convolution_27 --------------------------
	.section	.text.triton_poi_fused_convolution_27,"ax",@progbits
	.sectionflags	@"SHF_BARRIERS=1"
	.align	128
        .global         triton_poi_fused_convolution_27
        .type           triton_poi_fused_convolution_27,@function
        .size           triton_poi_fused_convolution_27,(.L_x_1 - triton_poi_fused_convolution_27)
        .other          triton_poi_fused_convolution_27,@"STO_CUDA_ENTRY STV_DEFAULT"
triton_poi_fused_convolution_27:
.text.triton_poi_fused_convolution_27:
[----:B------:R-:W0:Y:S01]  /*0000*/  LDC R1, c[0x0][0x28] ;  /* 0x00000a00ff017b82 */ /* 0x000e220000000800 */
[----:B------:R-:W1:Y:S07]  /*0010*/  S2R R0, SR_CTAID.X ;  /* 0x0000000000007919 */ /* 0x000e6e0000002500 */
[----:B------:R-:W2:Y:S01]  /*0020*/  LDC.64 R14, c[0x0][0x210] ;  /* 0x00008400ff0e7b82 */ /* 0x000ea20000000a00 */
[----:B------:R-:W-:Y:S01]  /*0030*/  IMAD.MOV.U32 R19, RZ, RZ, RZ ;  /* 0x000000ffff137224 */ /* 0x000fe200078e00ff */
[----:B------:R-:W-:Y:S01]  /*0040*/  ULDC.64 UR6, c[0x0][0x208] ;  /* 0x0000820000067ab9 */ /* 0x000fe20000000a00 */
[----:B------:R-:W3:Y:S01]  /*0050*/  S2R R21, SR_TID.X ;  /* 0x0000000000157919 */ /* 0x000ee20000002100 */
[----:B------:R-:W4:Y:S01]  /*0060*/  S2R R18, SR_CTAID.Y ;  /* 0x0000000000127919 */ /* 0x000f220000002600 */
[----:B------:R-:W-:-:S02]  /*0070*/  IMAD.MOV.U32 R20, RZ, RZ, RZ ;  /* 0x000000ffff147224 */ /* 0x000fc400078e00ff */
[----:B-1----:R-:W-:Y:S01]  /*0080*/  IMAD.SHL.U32 R0, R0, 0x10, RZ ;  /* 0x0000001000007824 */ /* 0x002fe200078e00ff */
[----:B---3--:R-:W-:-:S04]  /*0090*/  SHF.R.U32.HI R17, RZ, 0x4, R21 ;  /* 0x00000004ff117819 */ /* 0x008fc80000011615 */
[----:B------:R-:W-:Y:S01]  /*00a0*/  LOP3.LUT R6, R0, 0xf, R21, 0xf8, !PT ;  /* 0x0000000f00067812 */ /* 0x000fe200078ef815 */
[----:B----4-:R-:W-:Y:S01]  /*00b0*/  IMAD.SHL.U32 R16, R18, 0x40, RZ ;  /* 0x0000004012107824 */ /* 0x010fe200078e00ff */
[----:B------:R-:W-:Y:S02]  /*00c0*/  SGXT.U32 R17, R17, 0x3 ;  /* 0x000000031111781a */ /* 0x000fe40000000000 */
[----:B------:R-:W-:Y:S02]  /*00d0*/  ISETP.GE.AND P0, PT, R6, 0x9, PT ;  /* 0x000000090600780c */ /* 0x000fe40003f06270 */
[----:B------:R-:W-:Y:S02]  /*00e0*/  LOP3.LUT R2, R16, R17, RZ, 0xfc, !PT ;  /* 0x0000001110027212 */ /* 0x000fe400078efcff */
[----:B------:R-:W-:Y:S02]  /*00f0*/  LOP3.LUT R3, R16, 0x8, R17, 0xfe, !PT ;  /* 0x0000000810037812 */ /* 0x000fe400078efe11 */
[----:B------:R-:W-:Y:S01]  /*0100*/  LOP3.LUT R4, R16, 0x10, R17, 0xfe, !PT ;  /* 0x0000001010047812 */ /* 0x000fe200078efe11 */
[--C-:B------:R-:W-:Y:S01]  /*0110*/  IMAD R27, R2, 0x9, R6.reuse ;  /* 0x00000009021b7824 */ /* 0x100fe200078e0206 */
        /* <DEDUP_REMOVED lines=9> */
[----:B------:R-:W-:-:S02]  /*01b0*/  IMAD R11, R11, 0x9, R6 ;  /* 0x000000090b0b7824 */ /* 0x000fc400078e0206 */
[--C-:B------:R-:W-:Y:S02]  /*01c0*/  IMAD R13, R13, 0x9, R6.reuse ;  /* 0x000000090d0d7824 */ /* 0x100fe400078e0206 */
[----:B------:R-:W-:Y:S02]  /*01d0*/  IMAD R23, R23, 0x9, R6 ;  /* 0x0000000917177824 */ /* 0x000fe400078e0206 */
[----:B--2---:R-:W-:-:S04]  /*01e0*/  IMAD.WIDE R26, R27, 0x4, R14 ;  /* 0x000000041b1a7825 */ /* 0x004fc800078e020e */
[--C-:B------:R-:W-:Y:S01]  /*01f0*/  IMAD.WIDE R2, R3, 0x4, R14.reuse ;  /* 0x0000000403027825 */ /* 0x100fe200078e020e */
[----:B------:R1:W2:Y:S01]  /*0200*/  @!P0 LDG.E.EL R19, desc[UR6][R26.64] ;  /* 0x000000061a138981 */ /* 0x0002a2000c2e1900 */
[----:B------:R-:W-:Y:S02]  /*0210*/  CS2R R24, SRZ ;  /* 0x0000000000187805 */ /* 0x000fe4000001ff00 */
[--C-:B------:R-:W-:Y:S01]  /*0220*/  IMAD.WIDE R4, R5, 0x4, R14.reuse ;  /* 0x0000000405047825 */ /* 0x100fe200078e020e */
[----:B------:R3:W4:Y:S03]  /*0230*/  @!P0 LDG.E.EL R20, desc[UR6][R2.64] ;  /* 0x0000000602148981 */ /* 0x000726000c2e1900 */
[----:B------:R-:W-:-:S04]  /*0240*/  IMAD.WIDE R6, R7, 0x4, R14 ;  /* 0x0000000407067825 */ /* 0x000fc800078e020e */
[----:B------:R-:W-:-:S04]  /*0250*/  IMAD.WIDE R8, R9, 0x4, R14 ;  /* 0x0000000409087825 */ /* 0x000fc800078e020e */
[----:B------:R-:W-:-:S04]  /*0260*/  IMAD.WIDE R10, R11, 0x4, R14 ;  /* 0x000000040b0a7825 */ /* 0x000fc800078e020e */
[--C-:B------:R-:W-:Y:S01]  /*0270*/  IMAD.WIDE R12, R13, 0x4, R14.reuse ;  /* 0x000000040d0c7825 */ /* 0x100fe200078e020e */
[----:B-1----:R-:W-:Y:S01]  /*0280*/  CS2R R26, SRZ ;  /* 0x00000000001a7805 */ /* 0x002fe2000001ff00 */
[----:B------:R-:W5:Y:S02]  /*0290*/  @!P0 LDG.E.EL R24, desc[UR6][R6.64] ;  /* 0x0000000606188981 */ /* 0x000f64000c2e1900 */
[----:B------:R-:W-:Y:S01]  /*02a0*/  IMAD.WIDE R14, R23, 0x4, R14 ;  /* 0x00000004170e7825 */ /* 0x000fe200078e020e */
[----:B------:R-:W-:Y:S01]  /*02b0*/  HFMA2.MMA R23, -RZ, RZ, 0, 0 ;  /* 0x00000000ff177435 */ /* 0x000fe200000001ff */
[----:B------:R-:W5:Y:S02]  /*02c0*/  @!P0 LDG.E.EL R25, desc[UR6][R10.64] ;  /* 0x000000060a198981 */ /* 0x000f64000c2e1900 */
[----:B------:R-:W-:Y:S02]  /*02d0*/  IMAD.MOV.U32 R22, RZ, RZ, RZ ;  /* 0x000000ffff167224 */ /* 0x000fe400078e00ff */
[----:B------:R-:W5:Y:S04]  /*02e0*/  @!P0 LDG.E.EL R27, desc[UR6][R12.64] ;  /* 0x000000060c1b8981 */ /* 0x000f68000c2e1900 */
[----:B------:R-:W5:Y:S04]  /*02f0*/  @!P0 LDG.E.EL R22, desc[UR6][R4.64] ;  /* 0x0000000604168981 */ /* 0x000f68000c2e1900 */
[----:B------:R1:W5:Y:S04]  /*0300*/  @!P0 LDG.E.EL R23, desc[UR6][R8.64] ;  /* 0x0000000608178981 */ /* 0x000368000c2e1900 */
[----:B------:R-:W5:Y:S01]  /*0310*/  @!P0 LDG.E.EL R26, desc[UR6][R14.64] ;  /* 0x000000060e1a8981 */ /* 0x000f62000c2e1900 */
[----:B------:R-:W1:Y:S01]  /*0320*/  S2UR UR5, SR_CgaCtaId ;  /* 0x00000000000579c3 */ /* 0x000e620000008800 */
[----:B---3--:R-:W-:Y:S01]  /*0330*/  IMAD.SHL.U32 R2, R21, 0x40, RZ ;  /* 0x0000004015027824 */ /* 0x008fe200078e00ff */
[----:B------:R-:W-:-:S04]  /*0340*/  UMOV UR4, 0x400 ;  /* 0x0000040000047882 */ /* 0x000fc80000000000 */
[----:B------:R-:W-:-:S04]  /*0350*/  LOP3.LUT R2, R2, 0x3c0, RZ, 0xc0, !PT ;  /* 0x000003c002027812 */ /* 0x000fc800078ec0ff */
[----:B------:R-:W-:Y:S01]  /*0360*/  LOP3.LUT R3, R2, R17, RZ, 0xfc, !PT ;  /* 0x0000001102037212 */ /* 0x000fe200078efcff */
[----:B01----:R-:W-:-:S06]  /*0370*/  UPRMT UR4, UR5, 0x654, UR4 ;  /* 0x0000065405047896 */ /* 0x003fcc0008000004 */
[----:B------:R-:W-:-:S05]  /*0380*/  LEA.HI R2, R2, UR4, RZ, 0x1e ;  /* 0x0000000402027c11 */ /* 0x000fca000f8ff0ff */
[----:B------:R-:W-:Y:S01]  /*0390*/  IMAD R28, R3, 0x4, R2 ;  /* 0x00000004031c7824 */ /* 0x000fe200078e0202 */
[C---:B------:R-:W-:Y:S01]  /*03a0*/  LOP3.LUT R2, R21.reuse, 0x70, RZ, 0xc0, !PT ;  /* 0x0000007015027812 */ /* 0x040fe200078ec0ff */
[----:B------:R-:W-:-:S03]  /*03b0*/  IMAD.SHL.U32 R21, R21, 0x4, RZ ;  /* 0x0000000415157824 */ /* 0x000fc600078e00ff */
[----:B------:R-:W-:Y:S02]  /*03c0*/  IADD3 R3, R2, UR4, RZ ;  /* 0x0000000402037c10 */ /* 0x000fe4000fffe0ff */
[----:B------:R-:W-:-:S05]  /*03d0*/  LOP3.LUT R8, R21, 0x1fc, RZ, 0xc0, !PT ;  /* 0x000001fc15087812 */ /* 0x000fca00078ec0ff */
[----:B------:R-:W-:Y:S01]  /*03e0*/  IMAD R4, R8, 0x4, R3 ;  /* 0x0000000408047824 */ /* 0x000fe200078e0203 */
[----:B------:R-:W-:Y:S02]  /*03f0*/  SHF.R.S32.HI R3, RZ, 0x19, R18 ;  /* 0x00000019ff037819 */ /* 0x000fe40000011412 */
[----:B------:R-:W-:Y:S02]  /*0400*/  LOP3.LUT R16, R16, 0x3c, R21, 0xf8, !PT ;  /* 0x0000003c10107812 */ /* 0x000fe400078ef815 */
[----:B------:R-:W-:-:S04]  /*0410*/  SGXT R3, R3, 0x1 ;  /* 0x000000010303781a */ /* 0x000fc80000000200 */
[----:B------:R-:W-:Y:S02]  /*0420*/  LEA.HI R9, R3, R16, RZ, 0x6 ;  /* 0x0000001003097211 */ /* 0x000fe400078f30ff */
[----:B------:R-:W0:Y:S02]  /*0430*/  LDC.64 R2, c[0x0][0x218] ;  /* 0x00008600ff027b82 */ /* 0x000e240000000a00 */
[----:B------:R-:W-:Y:S02]  /*0440*/  LOP3.LUT R11, R9, 0xffffffc0, RZ, 0xc0, !PT ;  /* 0xffffffc0090b7812 */ /* 0x000fe400078ec0ff */
[----:B------:R-:W-:Y:S02]  /*0450*/  SHF.R.S32.HI R10, RZ, 0x6, R9 ;  /* 0x00000006ff0a7819 */ /* 0x000fe40000011409 */
[----:B------:R-:W-:Y:S01]  /*0460*/  LOP3.LUT R9, R0, R17, RZ, 0xfc, !PT ;  /* 0x0000001100097212 */ /* 0x000fe200078efcff */
[----:B------:R-:W-:Y:S01]  /*0470*/  IMAD.IADD R11, R16, 0x1, -R11 ;  /* 0x00000001100b7824 */ /* 0x000fe200078e0a0b */
[----:B------:R-:W-:-:S02]  /*0480*/  LOP3.LUT R0, R0, 0x8, R17, 0xfe, !PT ;  /* 0x0000000800007812 */ /* 0x000fc400078efe11 */
[----:B------:R-:W-:Y:S01]  /*0490*/  LOP3.LUT R13, R8, 0x200, RZ, 0xfc, !PT ;  /* 0x00000200080d7812 */ /* 0x000fe200078efcff */
[----:B------:R-:W-:Y:S01]  /*04a0*/  IMAD R12, R10, 0x240, R11 ;  /* 0x000002400a0c7824 */ /* 0x000fe200078e020b */
[C---:B------:R-:W-:Y:S02]  /*04b0*/  ISETP.GE.AND P1, PT, R9.reuse, 0x9, PT ;  /* 0x000000090900780c */ /* 0x040fe40003f26270 */
[----:B------:R-:W-:Y:S01]  /*04c0*/  ISETP.GE.AND P0, PT, R0, 0x9, PT ;  /* 0x000000090000780c */ /* 0x000fe20003f06270 */
[----:B------:R-:W-:Y:S01]  /*04d0*/  IMAD R11, R9, 0x40, R12 ;  /* 0x00000040090b7824 */ /* 0x000fe200078e020c */
[----:B------:R-:W-:-:S04]  /*04e0*/  SHF.R.U32.HI R13, RZ, 0x2, R13 ;  /* 0x00000002ff0d7819 */ /* 0x000fc8000001160d */
[----:B------:R-:W-:Y:S01]  /*04f0*/  LOP3.LUT R13, R13, 0xf0, RZ, 0xc0, !PT ;  /* 0x000000f00d0d7812 */ /* 0x000fe200078ec0ff */
[----:B0-----:R-:W-:-:S03]  /*0500*/  IMAD.WIDE R10, R11, 0x4, R2 ;  /* 0x000000040b0a7825 */ /* 0x001fc600078e0202 */
[----:B------:R-:W-:-:S05]  /*0510*/  IADD3 R13, R13, UR4, RZ ;  /* 0x000000040d0d7c10 */ /* 0x000fca000fffe0ff */
[----:B------:R-:W-:Y:S01]  /*0520*/  IMAD R13, R8, 0x4, R13 ;  /* 0x00000004080d7824 */ /* 0x000fe200078e020d */
[----:B--2---:R-:W-:Y:S04]  /*0530*/  STS [R28], R19 ;  /* 0x000000131c007388 */ /* 0x004fe80000000800 */
[----:B----4-:R-:W-:Y:S04]  /*0540*/  STS [R28+0x20], R20 ;  /* 0x000020141c007388 */ /* 0x010fe80000000800 */
[----:B-----5:R-:W-:Y:S04]  /*0550*/  STS [R28+0x60], R24 ;  /* 0x000060181c007388 */ /* 0x020fe80000000800 */
[----:B------:R-:W-:Y:S04]  /*0560*/  STS [R28+0xa0], R25 ;  /* 0x0000a0191c007388 */ /* 0x000fe80000000800 */
[----:B------:R-:W-:Y:S04]  /*0570*/  STS [R28+0xc0], R27 ;  /* 0x0000c01b1c007388 */ /* 0x000fe80000000800 */
[----:B------:R-:W-:Y:S04]  /*0580*/  STS [R28+0x40], R22 ;  /* 0x000040161c007388 */ /* 0x000fe80000000800 */
[----:B------:R-:W-:Y:S04]  /*0590*/  STS [R28+0x80], R23 ;  /* 0x000080171c007388 */ /* 0x000fe80000000800 */
[----:B------:R-:W-:Y:S01]  /*05a0*/  STS [R28+0xe0], R26 ;  /* 0x0000e01a1c007388 */ /* 0x000fe20000000800 */
[----:B------:R-:W-:Y:S06]  /*05b0*/  BAR.SYNC.DEFER_BLOCKING 0x0 ;  /* 0x0000000000007b1d */ /* 0x000fec0000010000 */
[----:B------:R-:W0:Y:S04]  /*05c0*/  LDS.128 R4, [R4] ;  /* 0x0000000004047984 */ /* 0x000e280000000c00 */
[----:B0-----:R0:W-:Y:S02]  /*05d0*/  @!P1 STG.E.128 desc[UR6][R10.64], R4 ;  /* 0x000000040a009986 */ /* 0x0011e4000c101d06 */
[----:B0-----:R-:W-:Y:S05]  /*05e0*/  @P0 EXIT ;  /* 0x000000000000094d */ /* 0x001fea0003800000 */
[----:B0-----:R-:W0:Y:S01]  /*05f0*/  LDS.128 R8, [R13+0x800] ;  /* 0x000800000d087984 */ /* 0x001e220000000c00 */
[----:B------:R-:W-:-:S04]  /*0600*/  IMAD R5, R0, 0x40, R12 ;  /* 0x0000004000057824 */ /* 0x000fc800078e020c */
[----:B------:R-:W-:-:S05]  /*0610*/  IMAD.WIDE R2, R5, 0x4, R2 ;  /* 0x0000000405027825 */ /* 0x000fca00078e0202 */
[----:B0-----:R-:W-:Y:S01]  /*0620*/  STG.E.128 desc[UR6][R2.64], R8 ;  /* 0x0000000802007986 */ /* 0x001fe2000c101d06 */
[----:B------:R-:W-:Y:S05]  /*0630*/  EXIT ;  /* 0x000000000000794d */ /* 0x000fea0003800000 */
.L_x_0:
[----:B------:R-:W-:-:S00]  /*0640*/  BRA `(.L_x_0) ;  /* 0xfffffffc00fc7947 */ /* 0x000fc0000383ffff */
[----:B------:R-:W-:-:S00]  /*0650*/  NOP ;  /* 0x0000000000007918 */ /* 0x000fc00000000000 */
        /* <DEDUP_REMOVED lines=10> */
.L_x_1:


//--------------------- .nv.shared.triton_poi_fused_convolution_27 --------------------------
	.section	.nv.shared.triton_poi_fused_convolution_27,"aw",@nobits
	.sectionflags	@""
	.align	16
	.zero		1024


//--------------------- .nv.constant0.triton_poi_fused_convolution_27 --------------------------
	.section	.nv.constant0.triton_poi_fused_convolution_27,"a",@progbits
	.sectionflags	@""
	.align	4
.nv.constant0.triton_poi_fused_convolution_27:
	.zero		552
